//
// Generated by NVIDIA NVVM Compiler
//
// Compiler Build ID: CL-36424714
// Cuda compilation tools, release 13.0, V13.0.88
// Based on NVVM 20.0.0
//

.version 9.0
.target sm_100
.address_size 64

	// .globl	_Z13inner_set_bndiiPf

.visible .entry _Z13inner_set_bndiiPf(
	.param .u32 _Z13inner_set_bndiiPf_param_0,
	.param .u32 _Z13inner_set_bndiiPf_param_1,
	.param .u64 .ptr .align 1 _Z13inner_set_bndiiPf_param_2
)
{
	.reg .pred 	%p<19>;
	.reg .b32 	%r<21>;
	.reg .b32 	%f<37>;
	.reg .b64 	%rd<26>;

	ld.param.u32 	%r6, [_Z13inner_set_bndiiPf_param_0];
	ld.param.u32 	%r7, [_Z13inner_set_bndiiPf_param_1];
	ld.param.u64 	%rd10, [_Z13inner_set_bndiiPf_param_2];
	cvta.to.global.u64 	%rd1, %rd10;
	mov.u32 	%r8, %tid.x;
	mov.u32 	%r9, %ctaid.x;
	mov.u32 	%r10, %ntid.x;
	mad.lo.s32 	%r1, %r9, %r10, %r8;
	mov.u32 	%r11, %tid.y;
	mov.u32 	%r12, %ctaid.y;
	mov.u32 	%r13, %ntid.y;
	mad.lo.s32 	%r2, %r12, %r13, %r11;
	setp.ne.s32 	%p1, %r1, 0;
	@%p1 bra 	$L__BB0_5;
	setp.ne.s32 	%p2, %r7, 1;
	add.s32 	%r14, %r6, 2;
	mul.lo.s32 	%r15, %r14, %r2;
	mul.wide.s32 	%rd11, %r15, 4;
	add.s64 	%rd2, %rd1, %rd11;
	@%p2 bra 	$L__BB0_3;
	ld.global.f32 	%f13, [%rd2+4];
	neg.f32 	%f33, %f13;
	bra.uni 	$L__BB0_4;
$L__BB0_3:
	ld.global.f32 	%f33, [%rd2+4];
$L__BB0_4:
	st.global.f32 	[%rd2], %f33;
$L__BB0_5:
	add.s32 	%r3, %r6, 1;
	setp.ne.s32 	%p3, %r1, %r3;
	add.s32 	%r4, %r6, 2;
	mul.lo.s32 	%r5, %r4, %r2;
	cvt.s64.s32 	%rd12, %r5;
	cvt.s64.s32 	%rd3, %r1;
	add.s64 	%rd13, %rd3, %rd12;
	shl.b64 	%rd14, %rd13, 2;
	add.s64 	%rd4, %rd1, %rd14;
	add.s32 	%r16, %r5, %r1;
	mul.wide.s32 	%rd15, %r16, 4;
	add.s64 	%rd5, %rd1, %rd15;
	@%p3 bra 	$L__BB0_10;
	setp.ne.s32 	%p4, %r7, 1;
	@%p4 bra 	$L__BB0_8;
	ld.global.f32 	%f14, [%rd4+-4];
	neg.f32 	%f34, %f14;
	bra.uni 	$L__BB0_9;
$L__BB0_8:
	ld.global.f32 	%f34, [%rd4+-4];
$L__BB0_9:
	st.global.f32 	[%rd5], %f34;
$L__BB0_10:
	setp.ne.s32 	%p5, %r2, 0;
	cvt.s64.s32 	%rd6, %r6;
	add.s64 	%rd16, %rd6, %rd3;
	shl.b64 	%rd17, %rd16, 2;
	add.s64 	%rd7, %rd1, %rd17;
	shl.b64 	%rd18, %rd3, 2;
	add.s64 	%rd8, %rd1, %rd18;
	@%p5 bra 	$L__BB0_15;
	setp.ne.s32 	%p6, %r7, 2;
	@%p6 bra 	$L__BB0_13;
	ld.global.f32 	%f15, [%rd7+8];
	neg.f32 	%f35, %f15;
	bra.uni 	$L__BB0_14;
$L__BB0_13:
	ld.global.f32 	%f35, [%rd7+8];
$L__BB0_14:
	st.global.f32 	[%rd8], %f35;
$L__BB0_15:
	setp.ne.s32 	%p7, %r2, %r3;
	add.s32 	%r17, %r2, -1;
	mul.lo.s32 	%r18, %r4, %r17;
	mul.wide.s32 	%rd19, %r18, 4;
	add.s64 	%rd9, %rd8, %rd19;
	@%p7 bra 	$L__BB0_20;
	setp.ne.s32 	%p8, %r7, 2;
	@%p8 bra 	$L__BB0_18;
	ld.global.f32 	%f16, [%rd9];
	neg.f32 	%f36, %f16;
	bra.uni 	$L__BB0_19;
$L__BB0_18:
	ld.global.f32 	%f36, [%rd9];
$L__BB0_19:
	st.global.f32 	[%rd5], %f36;
$L__BB0_20:
	or.b32  	%r19, %r1, %r2;
	setp.ne.s32 	%p9, %r19, 0;
	@%p9 bra 	$L__BB0_22;
	ld.global.f32 	%f17, [%rd1+4];
	shl.b64 	%rd20, %rd6, 2;
	add.s64 	%rd21, %rd1, %rd20;
	ld.global.f32 	%f18, [%rd21+8];
	add.f32 	%f19, %f17, %f18;
	mul.f32 	%f20, %f19, 0f3F000000;
	st.global.f32 	[%rd1], %f20;
$L__BB0_22:
	setp.ne.s32 	%p10, %r2, %r3;
	setp.ne.s32 	%p11, %r1, 0;
	or.pred  	%p12, %p11, %p10;
	@%p12 bra 	$L__BB0_24;
	mul.wide.u32 	%rd22, %r5, 4;
	add.s64 	%rd23, %rd1, %rd22;
	ld.global.f32 	%f21, [%rd23+4];
	sub.s32 	%r20, %r5, %r4;
	mul.wide.s32 	%rd24, %r20, 4;
	add.s64 	%rd25, %rd1, %rd24;
	ld.global.f32 	%f22, [%rd25];
	add.f32 	%f23, %f21, %f22;
	mul.f32 	%f24, %f23, 0f3F000000;
	st.global.f32 	[%rd23], %f24;
$L__BB0_24:
	setp.ne.s32 	%p13, %r2, 0;
	setp.ne.s32 	%p14, %r1, %r3;
	or.pred  	%p15, %p13, %p14;
	@%p15 bra 	$L__BB0_26;
	ld.global.f32 	%f25, [%rd8+-4];
	ld.global.f32 	%f26, [%rd7+8];
	add.f32 	%f27, %f25, %f26;
	mul.f32 	%f28, %f27, 0f3F000000;
	st.global.f32 	[%rd8], %f28;
$L__BB0_26:
	setp.ne.s32 	%p16, %r2, %r3;
	setp.ne.s32 	%p17, %r1, %r3;
	or.pred  	%p18, %p17, %p16;
	@%p18 bra 	$L__BB0_28;
	ld.global.f32 	%f29, [%rd4+-4];
	ld.global.f32 	%f30, [%rd9];
	add.f32 	%f31, %f29, %f30;
	mul.f32 	%f32, %f31, 0f3F000000;
	st.global.f32 	[%rd5], %f32;
$L__BB0_28:
	ret;

}
	// .globl	_Z12inner_advectiiPfS_S_S_f
.visible .entry _Z12inner_advectiiPfS_S_S_f(
	.param .u32 _Z12inner_advectiiPfS_S_S_f_param_0,
	.param .u32 _Z12inner_advectiiPfS_S_S_f_param_1,
	.param .u64 .ptr .align 1 _Z12inner_advectiiPfS_S_S_f_param_2,
	.param .u64 .ptr .align 1 _Z12inner_advectiiPfS_S_S_f_param_3,
	.param .u64 .ptr .align 1 _Z12inner_advectiiPfS_S_S_f_param_4,
	.param .u64 .ptr .align 1 _Z12inner_advectiiPfS_S_S_f_param_5,
	.param .f32 _Z12inner_advectiiPfS_S_S_f_param_6
)
{
	.reg .pred 	%p<23>;
	.reg .b32 	%r<24>;
	.reg .b32 	%f<70>;
	.reg .b64 	%rd<35>;

	ld.param.u32 	%r8, [_Z12inner_advectiiPfS_S_S_f_param_0];
	ld.param.u64 	%rd8, [_Z12inner_advectiiPfS_S_S_f_param_2];
	ld.param.u64 	%rd9, [_Z12inner_advectiiPfS_S_S_f_param_3];
	ld.param.u64 	%rd10, [_Z12inner_advectiiPfS_S_S_f_param_4];
	ld.param.u64 	%rd11, [_Z12inner_advectiiPfS_S_S_f_param_5];
	ld.param.f32 	%f13, [_Z12inner_advectiiPfS_S_S_f_param_6];
	cvta.to.global.u64 	%rd1, %rd8;
	cvta.to.global.u64 	%rd12, %rd9;
	cvta.to.global.u64 	%rd13, %rd11;
	cvta.to.global.u64 	%rd14, %rd10;
	mov.u32 	%r10, %tid.x;
	mov.u32 	%r11, %ctaid.x;
	mov.u32 	%r12, %ntid.x;
	mad.lo.s32 	%r1, %r11, %r12, %r10;
	mov.u32 	%r13, %tid.y;
	mov.u32 	%r14, %ctaid.y;
	mov.u32 	%r15, %ntid.y;
	mad.lo.s32 	%r2, %r14, %r15, %r13;
	cvt.rn.f32.s32 	%f14, %r8;
	mul.f32 	%f15, %f13, %f14;
	cvt.rn.f32.s32 	%f16, %r1;
	add.s32 	%r3, %r8, 2;
	mul.lo.s32 	%r4, %r3, %r2;
	add.s32 	%r5, %r4, %r1;
	mul.wide.s32 	%rd15, %r5, 4;
	add.s64 	%rd16, %rd14, %rd15;
	ld.global.f32 	%f17, [%rd16];
	mul.f32 	%f18, %f15, %f17;
	sub.f32 	%f19, %f16, %f18;
	cvt.rn.f32.u32 	%f20, %r2;
	add.s64 	%rd17, %rd13, %rd15;
	ld.global.f32 	%f21, [%rd17];
	mul.f32 	%f22, %f15, %f21;
	sub.f32 	%f23, %f20, %f22;
	setp.lt.f32 	%p1, %f19, 0f3F000000;
	selp.f32 	%f24, 0f3F000000, %f19, %p1;
	add.f32 	%f25, %f14, 0f3F000000;
	setp.gt.f32 	%p2, %f24, %f25;
	selp.f32 	%f26, %f25, %f24, %p2;
	cvt.rzi.s32.f32 	%r16, %f26;
	setp.lt.f32 	%p3, %f23, 0f3F000000;
	selp.f32 	%f27, 0f3F000000, %f23, %p3;
	setp.gt.f32 	%p4, %f27, %f25;
	selp.f32 	%f28, %f25, %f27, %p4;
	cvt.rzi.s32.f32 	%r17, %f28;
	cvt.rn.f32.s32 	%f29, %r16;
	sub.f32 	%f30, %f26, %f29;
	mov.f32 	%f31, 0f3F800000;
	sub.f32 	%f32, %f31, %f30;
	cvt.rn.f32.s32 	%f33, %r17;
	sub.f32 	%f34, %f28, %f33;
	sub.f32 	%f35, %f31, %f34;
	mad.lo.s32 	%r18, %r17, %r3, %r16;
	mul.wide.s32 	%rd18, %r18, 4;
	add.s64 	%rd19, %rd12, %rd18;
	ld.global.f32 	%f36, [%rd19];
	mul.f32 	%f37, %f36, %f35;
	mul.wide.s32 	%rd2, %r3, 4;
	add.s64 	%rd20, %rd19, %rd2;
	ld.global.f32 	%f38, [%rd20];
	fma.rn.f32 	%f39, %f38, %f34, %f37;
	ld.global.f32 	%f40, [%rd19+4];
	mul.f32 	%f41, %f40, %f35;
	ld.global.f32 	%f42, [%rd20+4];
	fma.rn.f32 	%f43, %f42, %f34, %f41;
	mul.f32 	%f44, %f30, %f43;
	fma.rn.f32 	%f45, %f32, %f39, %f44;
	add.s64 	%rd3, %rd1, %rd15;
	st.global.f32 	[%rd3], %f45;
	setp.ne.s32 	%p5, %r1, 0;
	@%p5 bra 	$L__BB1_5;
	ld.param.u32 	%r20, [_Z12inner_advectiiPfS_S_S_f_param_1];
	setp.ne.s32 	%p6, %r20, 1;
	mul.wide.s32 	%rd21, %r4, 4;
	add.s64 	%rd4, %rd1, %rd21;
	@%p6 bra 	$L__BB1_3;
	ld.global.f32 	%f46, [%rd4+4];
	neg.f32 	%f66, %f46;
	bra.uni 	$L__BB1_4;
$L__BB1_3:
	ld.global.f32 	%f66, [%rd4+4];
$L__BB1_4:
	st.global.f32 	[%rd4], %f66;
$L__BB1_5:
	add.s32 	%r6, %r8, 1;
	setp.ne.s32 	%p7, %r1, %r6;
	@%p7 bra 	$L__BB1_10;
	ld.param.u32 	%r21, [_Z12inner_advectiiPfS_S_S_f_param_1];
	setp.ne.s32 	%p8, %r21, 1;
	@%p8 bra 	$L__BB1_8;
	ld.global.f32 	%f47, [%rd3+-4];
	neg.f32 	%f67, %f47;
	bra.uni 	$L__BB1_9;
$L__BB1_8:
	ld.global.f32 	%f67, [%rd3+-4];
$L__BB1_9:
	st.global.f32 	[%rd3], %f67;
$L__BB1_10:
	setp.ne.s32 	%p9, %r2, 0;
	cvt.s64.s32 	%rd22, %r1;
	cvt.s64.s32 	%rd23, %r8;
	add.s64 	%rd24, %rd23, %rd22;
	shl.b64 	%rd25, %rd24, 2;
	add.s64 	%rd5, %rd1, %rd25;
	mul.wide.s32 	%rd26, %r1, 4;
	add.s64 	%rd6, %rd1, %rd26;
	@%p9 bra 	$L__BB1_15;
	ld.param.u32 	%r22, [_Z12inner_advectiiPfS_S_S_f_param_1];
	setp.ne.s32 	%p10, %r22, 2;
	@%p10 bra 	$L__BB1_13;
	ld.global.f32 	%f48, [%rd5+8];
	neg.f32 	%f68, %f48;
	bra.uni 	$L__BB1_14;
$L__BB1_13:
	ld.global.f32 	%f68, [%rd5+8];
$L__BB1_14:
	st.global.f32 	[%rd6], %f68;
$L__BB1_15:
	setp.ne.s32 	%p11, %r2, %r6;
	sub.s32 	%r7, %r4, %r3;
	mul.wide.s32 	%rd27, %r7, 4;
	add.s64 	%rd7, %rd6, %rd27;
	@%p11 bra 	$L__BB1_20;
	ld.param.u32 	%r23, [_Z12inner_advectiiPfS_S_S_f_param_1];
	setp.ne.s32 	%p12, %r23, 2;
	@%p12 bra 	$L__BB1_18;
	ld.global.f32 	%f49, [%rd7];
	neg.f32 	%f69, %f49;
	bra.uni 	$L__BB1_19;
$L__BB1_18:
	ld.global.f32 	%f69, [%rd7];
$L__BB1_19:
	st.global.f32 	[%rd3], %f69;
$L__BB1_20:
	or.b32  	%r19, %r1, %r2;
	setp.ne.s32 	%p13, %r19, 0;
	@%p13 bra 	$L__BB1_22;
	mul.wide.u32 	%rd28, %r5, 4;
	add.s64 	%rd29, %rd1, %rd28;
	ld.global.f32 	%f50, [%rd29+4];
	add.s64 	%rd30, %rd3, %rd2;
	ld.global.f32 	%f51, [%rd30];
	add.f32 	%f52, %f50, %f51;
	mul.f32 	%f53, %f52, 0f3F000000;
	st.global.f32 	[%rd29], %f53;
$L__BB1_22:
	setp.ne.s32 	%p14, %r2, %r6;
	setp.ne.s32 	%p15, %r1, 0;
	or.pred  	%p16, %p15, %p14;
	@%p16 bra 	$L__BB1_24;
	mul.wide.s32 	%rd31, %r4, 4;
	add.s64 	%rd32, %rd1, %rd31;
	ld.global.f32 	%f54, [%rd32+4];
	add.s64 	%rd34, %rd1, %rd27;
	ld.global.f32 	%f55, [%rd34];
	add.f32 	%f56, %f54, %f55;
	mul.f32 	%f57, %f56, 0f3F000000;
	st.global.f32 	[%rd32], %f57;
$L__BB1_24:
	setp.ne.s32 	%p17, %r2, 0;
	setp.ne.s32 	%p18, %r1, %r6;
	or.pred  	%p19, %p17, %p18;
	@%p19 bra 	$L__BB1_26;
	ld.global.f32 	%f58, [%rd6+-4];
	ld.global.f32 	%f59, [%rd5+8];
	add.f32 	%f60, %f58, %f59;
	mul.f32 	%f61, %f60, 0f3F000000;
	st.global.f32 	[%rd6], %f61;
$L__BB1_26:
	setp.ne.s32 	%p20, %r2, %r6;
	setp.ne.s32 	%p21, %r1, %r6;
	or.pred  	%p22, %p21, %p20;
	@%p22 bra 	$L__BB1_28;
	ld.global.f32 	%f62, [%rd3+-4];
	ld.global.f32 	%f63, [%rd7];
	add.f32 	%f64, %f62, %f63;
	mul.f32 	%f65, %f64, 0f3F000000;
	st.global.f32 	[%rd3], %f65;
$L__BB1_28:
	ret;

}


// ===== COMPILED SASS (sm_100) =====

	.target	sm_100

	.elftype	@"ET_EXEC"


//--------------------- .note.nv.tkinfo           --------------------------
	.section	.note.nv.tkinfo,"",@"SHT_NOTE"
	.sectionflags	@"SHF_NOTE_NV_TKINFO"
	.tkinfo
        /*0018*/ 	.word	0x00000002
        /*0030*/ 	.string	""
        /*0030*/ 	.string	"ptxas"
        /*0030*/ 	.string	"Cuda compilation tools, release 13.0, V13.0.88"
        /*0030*/ 	.string	"Build cuda_13.0.r13.0/compiler.36424714_0"
        /*0030*/ 	.string	"-arch sm_100 -m 64 "



//--------------------- .note.nv.cuinfo           --------------------------
	.section	.note.nv.cuinfo,"",@"SHT_NOTE"
	.sectionflags	@"SHF_NOTE_NV_CUINFO"
        /*0018*/ 	.short	0x0002
        /*001a*/ 	.short	0x0064
        /*001c*/ 	.short	0x0082
	.zero		2


//--------------------- .nv.info                  --------------------------
	.section	.nv.info,"",@"SHT_CUDA_INFO"
	.align	4


	//----- nvinfo : EIATTR_REGCOUNT
	.align		4
        /*0000*/ 	.byte	0x04, 0x2f
        /*0002*/ 	.short	(.L_1 - .L_0)
	.align		4
.L_0:
        /*0004*/ 	.word	index@(_Z13inner_set_bndiiPf)
        /*0008*/ 	.word	0x0000001e


	//----- nvinfo : EIATTR_FRAME_SIZE
	.align		4
.L_1:
        /*000c*/ 	.byte	0x04, 0x11
        /*000e*/ 	.short	(.L_3 - .L_2)
	.align		4
.L_2:
        /*0010*/ 	.word	index@(_Z13inner_set_bndiiPf)
        /*0014*/ 	.word	0x00000000


	//----- nvinfo : EIATTR_REGCOUNT
	.align		4
.L_3:
        /*0018*/ 	.byte	0x04, 0x2f
        /*001a*/ 	.short	(.L_5 - .L_4)
	.align		4
.L_4:
        /*001c*/ 	.word	index@(_Z12inner_advectiiPfS_S_S_f)
        /*0020*/ 	.word	0x0000001a


	//----- nvinfo : EIATTR_FRAME_SIZE
	.align		4
.L_5:
        /*0024*/ 	.byte	0x04, 0x11
        /*0026*/ 	.short	(.L_7 - .L_6)
	.align		4
.L_6:
        /*0028*/ 	.word	index@(_Z12inner_advectiiPfS_S_S_f)
        /*002c*/ 	.word	0x00000000


	//----- nvinfo : EIATTR_MIN_STACK_SIZE
	.align		4
.L_7:
        /*0030*/ 	.byte	0x04, 0x12
        /*0032*/ 	.short	(.L_9 - .L_8)
	.align		4
.L_8:
        /*0034*/ 	.word	index@(_Z12inner_advectiiPfS_S_S_f)
        /*0038*/ 	.word	0x00000000


	//----- nvinfo : EIATTR_MIN_STACK_SIZE
	.align		4
.L_9:
        /*003c*/ 	.byte	0x04, 0x12
        /*003e*/ 	.short	(.L_11 - .L_10)
	.align		4
.L_10:
        /*0040*/ 	.word	index@(_Z13inner_set_bndiiPf)
        /*0044*/ 	.word	0x00000000
.L_11:


//--------------------- .nv.compat                --------------------------
	.section	.nv.compat,"",@"SHT_CUDA_COMPAT_INFO"
	.align	4
        /*0000*/ 	.byte	0x02, 0x09, 0x00, 0x00, 0x02, 0x02, 0x01, 0x00, 0x02, 0x05, 0x05, 0x00, 0x03, 0x07, 0x01, 0x01
        /*0010*/ 	.byte	0x02, 0x03, 0x00, 0x00, 0x02, 0x06, 0x01, 0x00, 0x04, 0x0b, 0x08, 0x00, 0x09, 0x00, 0x00, 0x00
        /*0020*/ 	.byte	0x00, 0x00, 0x00, 0x00


//--------------------- .nv.info._Z12inner_advectiiPfS_S_S_f --------------------------
	.section	.nv.info._Z12inner_advectiiPfS_S_S_f,"",@"SHT_CUDA_INFO"
	.sectionflags	@""
	.align	4


	//----- nvinfo : EIATTR_CUDA_API_VERSION
	.align		4
        /*0000*/ 	.byte	0x04, 0x37
        /*0002*/ 	.short	(.L_13 - .L_12)
.L_12:
        /*0004*/ 	.word	0x00000082


	//----- nvinfo : EIATTR_KPARAM_INFO
	.align		4
.L_13:
        /*0008*/ 	.byte	0x04, 0x17
        /*000a*/ 	.short	(.L_15 - .L_14)
.L_14:
        /*000c*/ 	.word	0x00000000
        /*0010*/ 	.short	0x0006
        /*0012*/ 	.short	0x0028
        /*0014*/ 	.byte	0x00, 0xf0, 0x11, 0x00


	//----- nvinfo : EIATTR_KPARAM_INFO
	.align		4
.L_15:
        /*0018*/ 	.byte	0x04, 0x17
        /*001a*/ 	.short	(.L_17 - .L_16)
.L_16:
        /*001c*/ 	.word	0x00000000
        /*0020*/ 	.short	0x0005
        /*0022*/ 	.short	0x0020
        /*0024*/ 	.byte	0x00, 0xf5, 0x21, 0x00


	//----- nvinfo : EIATTR_KPARAM_INFO
	.align		4
.L_17:
        /*0028*/ 	.byte	0x04, 0x17
        /*002a*/ 	.short	(.L_19 - .L_18)
.L_18:
        /*002c*/ 	.word	0x00000000
        /*0030*/ 	.short	0x0004
        /*0032*/ 	.short	0x0018
        /*0034*/ 	.byte	0x00, 0xf5, 0x21, 0x00


	//----- nvinfo : EIATTR_KPARAM_INFO
	.align		4
.L_19:
        /*0038*/ 	.byte	0x04, 0x17
        /*003a*/ 	.short	(.L_21 - .L_20)
.L_20:
        /*003c*/ 	.word	0x00000000
        /*0040*/ 	.short	0x0003
        /*0042*/ 	.short	0x0010
        /*0044*/ 	.byte	0x00, 0xf5, 0x21, 0x00


	//----- nvinfo : EIATTR_KPARAM_INFO
	.align		4
.L_21:
        /*0048*/ 	.byte	0x04, 0x17
        /*004a*/ 	.short	(.L_23 - .L_22)
.L_22:
        /*004c*/ 	.word	0x00000000
        /*0050*/ 	.short	0x0002
        /*0052*/ 	.short	0x0008
        /*0054*/ 	.byte	0x00, 0xf5, 0x21, 0x00


	//----- nvinfo : EIATTR_KPARAM_INFO
	.align		4
.L_23:
        /*0058*/ 	.byte	0x04, 0x17
        /*005a*/ 	.short	(.L_25 - .L_24)
.L_24:
        /*005c*/ 	.word	0x00000000
        /*0060*/ 	.short	0x0001
        /*0062*/ 	.short	0x0004
        /*0064*/ 	.byte	0x00, 0xf0, 0x11, 0x00


	//----- nvinfo : EIATTR_KPARAM_INFO
	.align		4
.L_25:
        /*0068*/ 	.byte	0x04, 0x17
        /*006a*/ 	.short	(.L_27 - .L_26)
.L_26:
        /*006c*/ 	.word	0x00000000
        /*0070*/ 	.short	0x0000
        /*0072*/ 	.short	0x0000
        /*0074*/ 	.byte	0x00, 0xf0, 0x11, 0x00


	//----- nvinfo : EIATTR_SPARSE_MMA_MASK
	.align		4
.L_27:
        /*0078*/ 	.byte	0x03, 0x50
        /*007a*/ 	.short	0x0000


	//----- nvinfo : EIATTR_MAXREG_COUNT
	.align		4
        /*007c*/ 	.byte	0x03, 0x1b
        /*007e*/ 	.short	0x00ff


	//----- nvinfo : EIATTR_MERCURY_ISA_VERSION
	.align		4
        /*0080*/ 	.byte	0x03, 0x5f
        /*0082*/ 	.short	0x0101


	//----- nvinfo : EIATTR_VRC_CTA_INIT_COUNT
	.align		4
        /*0084*/ 	.byte	0x02, 0x4a
	.zero		1
	.zero		1


	//----- nvinfo : EIATTR_EXIT_INSTR_OFFSETS
	.align		4
        /*0088*/ 	.byte	0x04, 0x1c
        /*008a*/ 	.short	(.L_29 - .L_28)


	//   ....[0]....
.L_28:
        /*008c*/ 	.word	0x000008e0


	//   ....[1]....
        /*0090*/ 	.word	0x00000940


	//----- nvinfo : EIATTR_CRS_STACK_SIZE
	.align		4
.L_29:
        /*0094*/ 	.byte	0x04, 0x1e
        /*0096*/ 	.short	(.L_31 - .L_30)
.L_30:
        /*0098*/ 	.word	0x00000000


	//----- nvinfo : EIATTR_CBANK_PARAM_SIZE
	.align		4
.L_31:
        /*009c*/ 	.byte	0x03, 0x19
        /*009e*/ 	.short	0x002c


	//----- nvinfo : EIATTR_PARAM_CBANK
	.align		4
        /*00a0*/ 	.byte	0x04, 0x0a
        /*00a2*/ 	.short	(.L_33 - .L_32)
	.align		4
.L_32:
        /*00a4*/ 	.word	index@(.nv.constant0._Z12inner_advectiiPfS_S_S_f)
        /*00a8*/ 	.short	0x0380
        /*00aa*/ 	.short	0x002c


	//----- nvinfo : EIATTR_SW_WAR
	.align		4
.L_33:
        /*00ac*/ 	.byte	0x04, 0x36
        /*00ae*/ 	.short	(.L_35 - .L_34)
.L_34:
        /*00b0*/ 	.word	0x00000008
.L_35:


//--------------------- .nv.info._Z13inner_set_bndiiPf --------------------------
	.section	.nv.info._Z13inner_set_bndiiPf,"",@"SHT_CUDA_INFO"
	.sectionflags	@""
	.align	4


	//----- nvinfo : EIATTR_CUDA_API_VERSION
	.align		4
        /*0000*/ 	.byte	0x04, 0x37
        /*0002*/ 	.short	(.L_37 - .L_36)
.L_36:
        /*0004*/ 	.word	0x00000082


	//----- nvinfo : EIATTR_KPARAM_INFO
	.align		4
.L_37:
        /*0008*/ 	.byte	0x04, 0x17
        /*000a*/ 	.short	(.L_39 - .L_38)
.L_38:
        /*000c*/ 	.word	0x00000000
        /*0010*/ 	.short	0x0002
        /*0012*/ 	.short	0x0008
        /*0014*/ 	.byte	0x00, 0xf5, 0x21, 0x00


	//----- nvinfo : EIATTR_KPARAM_INFO
	.align		4
.L_39:
        /*0018*/ 	.byte	0x04, 0x17
        /*001a*/ 	.short	(.L_41 - .L_40)
.L_40:
        /*001c*/ 	.word	0x00000000
        /*0020*/ 	.short	0x0001
        /*0022*/ 	.short	0x0004
        /*0024*/ 	.byte	0x00, 0xf0, 0x11, 0x00


	//----- nvinfo : EIATTR_KPARAM_INFO
	.align		4
.L_41:
        /*0028*/ 	.byte	0x04, 0x17
        /*002a*/ 	.short	(.L_43 - .L_42)
.L_42:
        /*002c*/ 	.word	0x00000000
        /*0030*/ 	.short	0x0000
        /*0032*/ 	.short	0x0000
        /*0034*/ 	.byte	0x00, 0xf0, 0x11, 0x00


	//----- nvinfo : EIATTR_SPARSE_MMA_MASK
	.align		4
.L_43:
        /*0038*/ 	.byte	0x03, 0x50
        /*003a*/ 	.short	0x0000


	//----- nvinfo : EIATTR_MAXREG_COUNT
	.align		4
        /*003c*/ 	.byte	0x03, 0x1b
        /*003e*/ 	.short	0x00ff


	//----- nvinfo : EIATTR_MERCURY_ISA_VERSION
	.align		4
        /*0040*/ 	.byte	0x03, 0x5f
        /*0042*/ 	.short	0x0101


	//----- nvinfo : EIATTR_VRC_CTA_INIT_COUNT
	.align		4
        /*0044*/ 	.byte	0x02, 0x4a
	.zero		1
	.zero		1


	//----- nvinfo : EIATTR_EXIT_INSTR_OFFSETS
	.align		4
        /*0048*/ 	.byte	0x04, 0x1c
        /*004a*/ 	.short	(.L_45 - .L_44)


	//   ....[0]....
.L_44:
        /*004c*/ 	.word	0x00000680


	//   ....[1]....
        /*0050*/ 	.word	0x000006e0


	//----- nvinfo : EIATTR_CRS_STACK_SIZE
	.align		4
.L_45:
        /*0054*/ 	.byte	0x04, 0x1e
        /*0056*/ 	.short	(.L_47 - .L_46)
.L_46:
        /*0058*/ 	.word	0x00000000


	//----- nvinfo : EIATTR_CBANK_PARAM_SIZE
	.align		4
.L_47:
        /*005c*/ 	.byte	0x03, 0x19
        /*005e*/ 	.short	0x0010


	//----- nvinfo : EIATTR_PARAM_CBANK
	.align		4
        /*0060*/ 	.byte	0x04, 0x0a
        /*0062*/ 	.short	(.L_49 - .L_48)
	.align		4
.L_48:
        /*0064*/ 	.word	index@(.nv.constant0._Z13inner_set_bndiiPf)
        /*0068*/ 	.short	0x0380
        /*006a*/ 	.short	0x0010


	//----- nvinfo : EIATTR_SW_WAR
	.align		4
.L_49:
        /*006c*/ 	.byte	0x04, 0x36
        /*006e*/ 	.short	(.L_51 - .L_50)
.L_50:
        /*0070*/ 	.word	0x00000008
.L_51:


//--------------------- .nv.callgraph             --------------------------
	.section	.nv.callgraph,"",@"SHT_CUDA_CALLGRAPH"
	.align	4
	.sectionentsize	8
	.align		4
        /*0000*/ 	.word	0x00000000
	.align		4
        /*0004*/ 	.word	0xffffffff
	.align		4
        /*0008*/ 	.word	0x00000000
	.align		4
        /*000c*/ 	.word	0xfffffffe
	.align		4
        /*0010*/ 	.word	0x00000000
	.align		4
        /*0014*/ 	.word	0xfffffffd
	.align		4
        /*0018*/ 	.word	0x00000000
	.align		4
        /*001c*/ 	.word	0xfffffffc


//--------------------- .text._Z12inner_advectiiPfS_S_S_f --------------------------
	.section	.text._Z12inner_advectiiPfS_S_S_f,"ax",@progbits
	.align	128
        .global         _Z12inner_advectiiPfS_S_S_f
        .type           _Z12inner_advectiiPfS_S_S_f,@function
        .size           _Z12inner_advectiiPfS_S_S_f,(.L_x_26 - _Z12inner_advectiiPfS_S_S_f)
        .other          _Z12inner_advectiiPfS_S_S_f,@"STO_CUDA_ENTRY STV_DEFAULT"
_Z12inner_advectiiPfS_S_S_f:
.text._Z12inner_advectiiPfS_S_S_f:
[----:B------:R-:W-:Y:S01]  /*0000*/  LDC R1, c[0x0][0x37c] ;  /* 0x0000df00ff017b82 */ /* 0x000fe20000000800 */
[----:B------:R-:W0:Y:S07]  /*0010*/  S2R R8, SR_TID.Y ;  /* 0x0000000000087919 */ /* 0x000e2e0000002200 */
[----:B------:R-:W1:Y:S01]  /*0020*/  LDC R0, c[0x0][0x360] ;  /* 0x0000d800ff007b82 */ /* 0x000e620000000800 */
[----:B------:R-:W1:Y:S07]  /*0030*/  S2R R11, SR_TID.X ;  /* 0x00000000000b7919 */ /* 0x000e6e0000002100 */
[----:B------:R-:W2:Y:S08]  /*0040*/  LDC R6, c[0x0][0x380] ;  /* 0x0000e000ff067b82 */ /* 0x000eb00000000800 */
[----:B------:R-:W0:Y:S08]  /*0050*/  S2UR UR4, SR_CTAID.Y ;  /* 0x00000000000479c3 */ /* 0x000e300000002600 */
[----:B------:R-:W0:Y:S08]  /*0060*/  LDC R7, c[0x0][0x364] ;  /* 0x0000d900ff077b82 */ /* 0x000e300000000800 */
[----:B------:R-:W1:Y:S01]  /*0070*/  S2UR UR6, SR_CTAID.X ;  /* 0x00000000000679c3 */ /* 0x000e620000002500 */
[----:B--2---:R-:W-:-:S07]  /*0080*/  IADD3 R9, PT, PT, R6, 0x2, RZ ;  /* 0x0000000206097810 */ /* 0x004fce0007ffe0ff */
[----:B------:R-:W2:Y:S08]  /*0090*/  LDC.64 R2, c[0x0][0x398] ;  /* 0x0000e600ff027b82 */ /* 0x000eb00000000a00 */
[----:B------:R-:W3:Y:S01]  /*00a0*/  LDC.64 R4, c[0x0][0x3a0] ;  /* 0x0000e800ff047b82 */ /* 0x000ee20000000a00 */
[----:B0-----:R-:W-:Y:S01]  /*00b0*/  IMAD R8, R7, UR4, R8 ;  /* 0x0000000407087c24 */ /* 0x001fe2000f8e0208 */
[----:B------:R-:W0:Y:S01]  /*00c0*/  LDCU.64 UR4, c[0x0][0x358] ;  /* 0x00006b00ff0477ac */ /* 0x000e220008000a00 */
[----:B-1----:R-:W-:Y:S01]  /*00d0*/  IMAD R11, R0, UR6, R11 ;  /* 0x00000006000b7c24 */ /* 0x002fe2000f8e020b */
[----:B------:R-:W1:Y:S01]  /*00e0*/  LDCU UR6, c[0x0][0x3a8] ;  /* 0x00007500ff0677ac */ /* 0x000e620008000800 */
[----:B------:R-:W-:-:S05]  /*00f0*/  IMAD R0, R8, R9, RZ ;  /* 0x0000000908007224 */ /* 0x000fca00078e02ff */
[----:B------:R-:W-:-:S05]  /*0100*/  IADD3 R7, PT, PT, R11, R0, RZ ;  /* 0x000000000b077210 */ /* 0x000fca0007ffe0ff */
[----:B--2---:R-:W-:-:S04]  /*0110*/  IMAD.WIDE R2, R7, 0x4, R2 ;  /* 0x0000000407027825 */ /* 0x004fc800078e0202 */
[----:B---3--:R-:W-:Y:S02]  /*0120*/  IMAD.WIDE R4, R7, 0x4, R4 ;  /* 0x0000000407047825 */ /* 0x008fe400078e0204 */
[----:B0-----:R-:W2:Y:S04]  /*0130*/  LDG.E R2, desc[UR4][R2.64] ;  /* 0x0000000402027981 */ /* 0x001ea8000c1e1900 */
[----:B------:R-:W3:Y:S01]  /*0140*/  LDG.E R4, desc[UR4][R4.64] ;  /* 0x0000000404047981 */ /* 0x000ee2000c1e1900 */
[----:B------:R-:W-:Y:S02]  /*0150*/  I2FP.F32.S32 R10, R6 ;  /* 0x00000006000a7245 */ /* 0x000fe40000201400 */
[----:B------:R-:W-:Y:S02]  /*0160*/  I2FP.F32.S32 R13, R11 ;  /* 0x0000000b000d7245 */ /* 0x000fe40000201400 */
[----:B------:R-:W-:Y:S01]  /*0170*/  I2FP.F32.U32 R15, R8 ;  /* 0x00000008000f7245 */ /* 0x000fe20000201000 */
[C---:B-1----:R-:W-:Y:S01]  /*0180*/  FMUL R12, R10.reuse, UR6 ;  /* 0x000000060a0c7c20 */ /* 0x042fe20008400000 */
[----:B------:R-:W-:-:S03]  /*0190*/  FADD R10, R10, 0.5 ;  /* 0x3f0000000a0a7421 */ /* 0x000fc60000000000 */
[C---:B--2---:R-:W-:Y:S01]  /*01a0*/  FFMA R13, -R12.reuse, R2, R13 ;  /* 0x000000020c0d7223 */ /* 0x044fe2000000010d */
[----:B---3--:R-:W-:-:S04]  /*01b0*/  FFMA R15, -R12, R4, R15 ;  /* 0x000000040c0f7223 */ /* 0x008fc8000000010f */
[----:B------:R-:W-:-:S04]  /*01c0*/  FMNMX.NAN R13, R13, 0.5, !PT ;  /* 0x3f0000000d0d7809 */ /* 0x000fc80007820000 */
[-C--:B------:R-:W-:Y:S02]  /*01d0*/  FSETP.GT.AND P0, PT, R13, R10.reuse, PT ;  /* 0x0000000a0d00720b */ /* 0x080fe40003f04000 */
[----:B------:R-:W-:Y:S02]  /*01e0*/  FMNMX.NAN R3, R15, 0.5, !PT ;  /* 0x3f0000000f037809 */ /* 0x000fe40007820000 */
[C---:B------:R-:W-:Y:S01]  /*01f0*/  FSEL R4, R10.reuse, R13, P0 ;  /* 0x0000000d0a047208 */ /* 0x040fe20000000000 */
[----:B------:R-:W0:Y:S01]  /*0200*/  LDC.64 R14, c[0x0][0x390] ;  /* 0x0000e400ff0e7b82 */ /* 0x000e220000000a00 */
[----:B------:R-:W-:Y:S02]  /*0210*/  FSETP.GT.AND P0, PT, R3, R10, PT ;  /* 0x0000000a0300720b */ /* 0x000fe40003f04000 */
[----:B------:R-:W-:Y:S02]  /*0220*/  F2I.TRUNC.NTZ R16, R4 ;  /* 0x0000000400107305 */ /* 0x000fe4000020f100 */
[----:B------:R-:W-:-:S06]  /*0230*/  FSEL R10, R10, R3, P0 ;  /* 0x000000030a0a7208 */ /* 0x000fcc0000000000 */
[----:B------:R-:W1:Y:S02]  /*0240*/  F2I.TRUNC.NTZ R2, R10 ;  /* 0x0000000a00027305 */ /* 0x000e64000020f100 */
[----:B-1----:R-:W-:-:S04]  /*0250*/  IMAD R3, R9, R2, R16 ;  /* 0x0000000209037224 */ /* 0x002fc800078e0210 */
[----:B0-----:R-:W-:-:S05]  /*0260*/  IMAD.WIDE R14, R3, 0x4, R14 ;  /* 0x00000004030e7825 */ /* 0x001fca00078e020e */
[----:B------:R-:W2:Y:S01]  /*0270*/  LDG.E R23, desc[UR4][R14.64+0x4] ;  /* 0x000004040e177981 */ /* 0x000ea2000c1e1900 */
[----:B------:R-:W-:-:S03]  /*0280*/  IMAD.WIDE R12, R9, 0x4, R14 ;  /* 0x00000004090c7825 */ /* 0x000fc600078e020e */
[----:B------:R0:W3:Y:S04]  /*0290*/  LDG.E R19, desc[UR4][R14.64] ;  /* 0x000000040e137981 */ /* 0x0000e8000c1e1900 */
[----:B------:R-:W4:Y:S04]  /*02a0*/  LDG.E R18, desc[UR4][R12.64+0x4] ;  /* 0x000004040c127981 */ /* 0x000f28000c1e1900 */
[----:B------:R-:W5:Y:S01]  /*02b0*/  LDG.E R21, desc[UR4][R12.64] ;  /* 0x000000040c157981 */ /* 0x000f62000c1e1900 */
[----:B------:R-:W-:Y:S02]  /*02c0*/  I2FP.F32.S32 R5, R2 ;  /* 0x0000000200057245 */ /* 0x000fe40000201400 */
[----:B------:R-:W1:Y:S03]  /*02d0*/  LDC.64 R2, c[0x0][0x388] ;  /* 0x0000e200ff027b82 */ /* 0x000e660000000a00 */
[----:B------:R-:W-:Y:S01]  /*02e0*/  FADD R17, R10, -R5 ;  /* 0x800000050a117221 */ /* 0x000fe20000000000 */
[----:B------:R-:W-:-:S03]  /*02f0*/  I2FP.F32.S32 R5, R16 ;  /* 0x0000001000057245 */ /* 0x000fc60000201400 */
[----:B------:R-:W-:Y:S02]  /*0300*/  FADD R10, -R17, 1 ;  /* 0x3f800000110a7421 */ /* 0x000fe40000000100 */
[----:B------:R-:W-:Y:S01]  /*0310*/  FADD R5, R4, -R5 ;  /* 0x8000000504057221 */ /* 0x000fe20000000000 */
[----:B------:R-:W-:Y:S01]  /*0320*/  ISETP.NE.AND P1, PT, R11, RZ, PT ;  /* 0x000000ff0b00720c */ /* 0x000fe20003f25270 */
[----:B------:R-:W-:Y:S01]  /*0330*/  BSSY.RECONVERGENT B0, `(.L_x_0) ;  /* 0x0000014000007945 */ /* 0x000fe20003800200 */
[----:B0-----:R-:W-:-:S04]  /*0340*/  IADD3 R14, PT, PT, R6, 0x1, RZ ;  /* 0x00000001060e7810 */ /* 0x001fc80007ffe0ff */
[----:B------:R-:W-:Y:S01]  /*0350*/  ISETP.NE.AND P0, PT, R11, R14, PT ;  /* 0x0000000e0b00720c */ /* 0x000fe20003f05270 */
[C---:B--2---:R-:W-:Y:S01]  /*0360*/  FMUL R16, R10.reuse, R23 ;  /* 0x000000170a107220 */ /* 0x044fe20000400000 */
[----:B---3--:R-:W-:-:S03]  /*0370*/  FMUL R10, R10, R19 ;  /* 0x000000130a0a7220 */ /* 0x008fc60000400000 */
[----:B----4-:R-:W-:-:S04]  /*0380*/  FFMA R16, R17, R18, R16 ;  /* 0x0000001211107223 */ /* 0x010fc80000000010 */
[----:B------:R-:W-:Y:S01]  /*0390*/  FMUL R16, R5, R16 ;  /* 0x0000001005107220 */ /* 0x000fe20000400000 */
[----:B-----5:R-:W-:Y:S01]  /*03a0*/  FFMA R10, R17, R21, R10 ;  /* 0x00000015110a7223 */ /* 0x020fe2000000000a */
[----:B------:R-:W-:-:S04]  /*03b0*/  FADD R5, -R5, 1 ;  /* 0x3f80000005057421 */ /* 0x000fc80000000100 */
[----:B------:R-:W-:Y:S01]  /*03c0*/  FFMA R13, R5, R10, R16 ;  /* 0x0000000a050d7223 */ /* 0x000fe20000000010 */
[----:B-1----:R-:W-:-:S05]  /*03d0*/  IMAD.WIDE R4, R7, 0x4, R2 ;  /* 0x0000000407047825 */ /* 0x002fca00078e0202 */
[----:B------:R0:W-:Y:S01]  /*03e0*/  STG.E desc[UR4][R4.64], R13 ;  /* 0x0000000d04007986 */ /* 0x0001e2000c101904 */
[----:B------:R-:W-:Y:S05]  /*03f0*/  @P1 BRA `(.L_x_1) ;  /* 0x00000000001c1947 */ /* 0x000fea0003800000 */
[----:B0-----:R-:W-:Y:S01]  /*0400*/  IMAD.WIDE R12, R0, 0x4, R2 ;  /* 0x00000004000c7825 */ /* 0x001fe200078e0202 */
[----:B------:R-:W0:Y:S04]  /*0410*/  LDC R10, c[0x0][0x384] ;  /* 0x0000e100ff0a7b82 */ /* 0x000e280000000800 */
[----:B------:R-:W2:Y:S01]  /*0420*/  LDG.E R16, desc[UR4][R12.64+0x4] ;  /* 0x000004040c107981 */ /* 0x000ea2000c1e1900 */
[----:B0-----:R-:W-:-:S13]  /*0430*/  ISETP.NE.AND P1, PT, R10, 0x1, PT ;  /* 0x000000010a00780c */ /* 0x001fda0003f25270 */
[----:B--2---:R-:W-:Y:S01]  /*0440*/  @!P1 FADD R15, -R16, -RZ ;  /* 0x800000ff100f9221 */ /* 0x004fe20000000100 */
[----:B------:R-:W-:-:S05]  /*0450*/  @P1 MOV R15, R16 ;  /* 0x00000010000f1202 */ /* 0x000fca0000000f00 */
[----:B------:R1:W-:Y:S02]  /*0460*/  STG.E desc[UR4][R12.64], R15 ;  /* 0x0000000f0c007986 */ /* 0x0003e4000c101904 */
.L_x_1:
[----:B------:R-:W-:Y:S05]  /*0470*/  BSYNC.RECONVERGENT B0 ;  /* 0x0000000000007941 */ /* 0x000fea0003800200 */
.L_x_0:
[----:B------:R-:W-:Y:S04]  /*0480*/  BSSY.RECONVERGENT B0, `(.L_x_2) ;  /* 0x0000008000007945 */ /* 0x000fe80003800200 */
[----:B------:R-:W-:Y:S05]  /*0490*/  @P0 BRA `(.L_x_3) ;  /* 0x0000000000180947 */ /* 0x000fea0003800000 */
[----:B-1----:R-:W0:Y:S01]  /*04a0*/  LDG.E R12, desc[UR4][R4.64+-0x4] ;  /* 0xfffffc04040c7981 */ /* 0x002e22000c1e1900 */
[----:B------:R-:W1:Y:S02]  /*04b0*/  LDC R10, c[0x0][0x384] ;  /* 0x0000e100ff0a7b82 */ /* 0x000e640000000800 */
[----:B-1----:R-:W-:-:S13]  /*04c0*/  ISETP.NE.AND P1, PT, R10, 0x1, PT ;  /* 0x000000010a00780c */ /* 0x002fda0003f25270 */
[----:B0-----:R-:W-:Y:S01]  /*04d0*/  @!P1 FADD R13, -R12, -RZ ;  /* 0x800000ff0c0d9221 */ /* 0x001fe20000000100 */
[----:B------:R-:W-:-:S05]  /*04e0*/  @P1 MOV R13, R12 ;  /* 0x0000000c000d1202 */ /* 0x000fca0000000f00 */
[----:B------:R2:W-:Y:S02]  /*04f0*/  STG.E desc[UR4][R4.64], R13 ;  /* 0x0000000d04007986 */ /* 0x0005e4000c101904 */
.L_x_3:
[----:B------:R-:W-:Y:S05]  /*0500*/  BSYNC.RECONVERGENT B0 ;  /* 0x0000000000007941 */ /* 0x000fea0003800200 */
.L_x_2:
[----:B------:R-:W3:Y:S01]  /*0510*/  LDCU.64 UR6, c[0x0][0x388] ;  /* 0x00007100ff0677ac */ /* 0x000ee20008000a00 */
[C---:B------:R-:W-:Y:S01]  /*0520*/  ISETP.NE.AND P4, PT, R8.reuse, RZ, PT ;  /* 0x000000ff0800720c */ /* 0x040fe20003f85270 */
[C---:B012---:R-:W-:Y:S01]  /*0530*/  IMAD.WIDE R12, R11.reuse, 0x4, R2 ;  /* 0x000000040b0c7825 */ /* 0x047fe200078e0202 */
[----:B------:R-:W-:Y:S01]  /*0540*/  SHF.R.S32.HI R10, RZ, 0x1f, R6 ;  /* 0x0000001fff0a7819 */ /* 0x000fe20000011406 */
[----:B------:R-:W-:Y:S01]  /*0550*/  BSSY.RECONVERGENT B0, `(.L_x_4) ;  /* 0x0000013000007945 */ /* 0x000fe20003800200 */
[C---:B------:R-:W-:Y:S02]  /*0560*/  IADD3 R6, P5, PT, R11.reuse, R6, RZ ;  /* 0x000000060b067210 */ /* 0x040fe40007fbe0ff */
[----:B------:R-:W-:Y:S02]  /*0570*/  ISETP.NE.AND P1, PT, R8, R14, PT ;  /* 0x0000000e0800720c */ /* 0x000fe40003f25270 */
[----:B------:R-:W-:Y:S02]  /*0580*/  LEA.HI.X.SX32 R15, R11, R10, 0x1, P5 ;  /* 0x0000000a0b0f7211 */ /* 0x000fe400028f0eff */
[----:B------:R-:W-:-:S02]  /*0590*/  IADD3 R17, PT, PT, -R9, R0, RZ ;  /* 0x0000000009117210 */ /* 0x000fc40007ffe1ff */
[C---:B------:R-:W-:Y:S02]  /*05a0*/  LOP3.LUT P2, RZ, R11.reuse, R8, RZ, 0xfc, !PT ;  /* 0x000000080bff7212 */ /* 0x040fe4000784fcff */
[C---:B------:R-:W-:Y:S02]  /*05b0*/  ISETP.NE.OR P3, PT, R11.reuse, R14, P1 ;  /* 0x0000000e0b00720c */ /* 0x040fe40000f65670 */
[----:B------:R-:W-:Y:S02]  /*05c0*/  ISETP.NE.OR P5, PT, R11, RZ, P1 ;  /* 0x000000ff0b00720c */ /* 0x000fe40000fa5670 */
[----:B---3--:R-:W-:Y:S02]  /*05d0*/  LEA R10, P6, R6, UR6, 0x2 ;  /* 0x00000006060a7c11 */ /* 0x008fe4000f8c10ff */
[----:B------:R-:W-:Y:S02]  /*05e0*/  ISETP.NE.OR P0, PT, R8, RZ, P0 ;  /* 0x000000ff0800720c */ /* 0x000fe40000705670 */
[----:B------:R-:W-:Y:S01]  /*05f0*/  LEA.HI.X R11, R6, UR7, R15, 0x2, P6 ;  /* 0x00000007060b7c11 */ /* 0x000fe2000b0f140f */
[----:B------:R-:W-:Y:S01]  /*0600*/  IMAD.WIDE R14, R17, 0x4, R12 ;  /* 0x00000004110e7825 */ /* 0x000fe200078e020c */
[----:B------:R-:W-:Y:S09]  /*0610*/  @P4 BRA `(.L_x_5) ;  /* 0x0000000000184947 */ /* 0x000ff20003800000 */
[----:B------:R-:W2:Y:S01]  /*0620*/  LDG.E R8, desc[UR4][R10.64+0x8] ;  /* 0x000008040a087981 */ /* 0x000ea2000c1e1900 */
[----:B------:R-:W0:Y:S02]  /*0630*/  LDC R6, c[0x0][0x384] ;  /* 0x0000e100ff067b82 */ /* 0x000e240000000800 */
[----:B0-----:R-:W-:-:S13]  /*0640*/  ISETP.NE.AND P4, PT, R6, 0x2, PT ;  /* 0x000000020600780c */ /* 0x001fda0003f85270 */
[----:B--2---:R-:W-:Y:S01]  /*0650*/  @!P4 FADD R19, -R8, -RZ ;  /* 0x800000ff0813c221 */ /* 0x004fe20000000100 */
[----:B------:R-:W-:-:S05]  /*0660*/  @P4 MOV R19, R8 ;  /* 0x0000000800134202 */ /* 0x000fca0000000f00 */
[----:B------:R0:W-:Y:S02]  /*0670*/  STG.E desc[UR4][R12.64], R19 ;  /* 0x000000130c007986 */ /* 0x0001e4000c101904 */
.L_x_5:
[----:B------:R-:W-:Y:S05]  /*0680*/  BSYNC.RECONVERGENT B0 ;  /* 0x0000000000007941 */ /* 0x000fea0003800200 */
.L_x_4:
[----:B------:R-:W-:Y:S04]  /*0690*/  BSSY.RECONVERGENT B0, `(.L_x_6) ;  /* 0x0000008000007945 */ /* 0x000fe80003800200 */
[----:B------:R-:W-:Y:S05]  /*06a0*/  @P1 BRA `(.L_x_7) ;  /* 0x0000000000181947 */ /* 0x000fea0003800000 */
[----:B------:R-:W0:Y:S01]  /*06b0*/  LDG.E R8, desc[UR4][R14.64] ;  /* 0x000000040e087981 */ /* 0x000e22000c1e1900 */
[----:B------:R-:W1:Y:S02]  /*06c0*/  LDC R6, c[0x0][0x384] ;  /* 0x0000e100ff067b82 */ /* 0x000e640000000800 */
[----:B-1----:R-:W-:-:S13]  /*06d0*/  ISETP.NE.AND P1, PT, R6, 0x2, PT ;  /* 0x000000020600780c */ /* 0x002fda0003f25270 */
[----:B0-----:R-:W-:Y:S01]  /*06e0*/  @!P1 FADD R19, -R8, -RZ ;  /* 0x800000ff08139221 */ /* 0x001fe20000000100 */
[----:B------:R-:W-:-:S05]  /*06f0*/  @P1 MOV R19, R8 ;  /* 0x0000000800131202 */ /* 0x000fca0000000f00 */
[----:B------:R1:W-:Y:S02]  /*0700*/  STG.E desc[UR4][R4.64], R19 ;  /* 0x0000001304007986 */ /* 0x0003e4000c101904 */
.L_x_7:
[----:B------:R-:W-:Y:S05]  /*0710*/  BSYNC.RECONVERGENT B0 ;  /* 0x0000000000007941 */ /* 0x000fea0003800200 */
.L_x_6:
[----:B------:R-:W-:Y:S04]  /*0720*/  BSSY.RECONVERGENT B0, `(.L_x_8) ;  /* 0x0000009000007945 */ /* 0x000fe80003800200 */
[----:B------:R-:W-:Y:S05]  /*0730*/  @P2 BRA `(.L_x_9) ;  /* 0x00000000001c2947 */ /* 0x000fea0003800000 */
[----:B------:R-:W-:-:S04]  /*0740*/  IMAD.WIDE R8, R9, 0x4, R4 ;  /* 0x0000000409087825 */ /* 0x000fc800078e0204 */
[----:B------:R-:W-:Y:S02]  /*0750*/  IMAD.WIDE.U32 R6, R7, 0x4, R2 ;  /* 0x0000000407067825 */ /* 0x000fe400078e0002 */
[----:B------:R-:W2:Y:S04]  /*0760*/  LDG.E R9, desc[UR4][R8.64] ;  /* 0x0000000408097981 */ /* 0x000ea8000c1e1900 */
[----:B------:R-:W2:Y:S02]  /*0770*/  LDG.E R16, desc[UR4][R6.64+0x4] ;  /* 0x0000040406107981 */ /* 0x000ea4000c1e1900 */
[----:B--2---:R-:W-:-:S04]  /*0780*/  FADD R16, R16, R9 ;  /* 0x0000000910107221 */ /* 0x004fc80000000000 */
[----:B01----:R-:W-:-:S05]  /*0790*/  FMUL R19, R16, 0.5 ;  /* 0x3f00000010137820 */ /* 0x003fca0000400000 */
[----:B------:R2:W-:Y:S02]  /*07a0*/  STG.E desc[UR4][R6.64], R19 ;  /* 0x0000001306007986 */ /* 0x0005e4000c101904 */
.L_x_9:
[----:B------:R-:W-:Y:S05]  /*07b0*/  BSYNC.RECONVERGENT B0 ;  /* 0x0000000000007941 */ /* 0x000fea0003800200 */
.L_x_8:
[----:B------:R-:W-:Y:S04]  /*07c0*/  BSSY.RECONVERGENT B0, `(.L_x_10) ;  /* 0x0000009000007945 */ /* 0x000fe80003800200 */
[----:B------:R-:W-:Y:S05]  /*07d0*/  @P5 BRA `(.L_x_11) ;  /* 0x00000000001c5947 */ /* 0x000fea0003800000 */
[----:B--2---:R-:W-:-:S04]  /*07e0*/  IMAD.WIDE R6, R17, 0x4, R2 ;  /* 0x0000000411067825 */ /* 0x004fc800078e0202 */
[----:B------:R-:W-:Y:S02]  /*07f0*/  IMAD.WIDE R2, R0, 0x4, R2 ;  /* 0x0000000400027825 */ /* 0x000fe400078e0202 */
[----:B------:R-:W2:Y:S04]  /*0800*/  LDG.E R7, desc[UR4][R6.64] ;  /* 0x0000000406077981 */ /* 0x000ea8000c1e1900 */
[----:B------:R-:W2:Y:S02]  /*0810*/  LDG.E R0, desc[UR4][R2.64+0x4] ;  /* 0x0000040402007981 */ /* 0x000ea4000c1e1900 */
[----:B--2---:R-:W-:-:S04]  /*0820*/  FADD R0, R0, R7 ;  /* 0x0000000700007221 */ /* 0x004fc80000000000 */
[----:B------:R-:W-:-:S05]  /*0830*/  FMUL R9, R0, 0.5 ;  /* 0x3f00000000097820 */ /* 0x000fca0000400000 */
[----:B------:R3:W-:Y:S02]  /*0840*/  STG.E desc[UR4][R2.64], R9 ;  /* 0x0000000902007986 */ /* 0x0007e4000c101904 */
.L_x_11:
[----:B------:R-:W-:Y:S05]  /*0850*/  BSYNC.RECONVERGENT B0 ;  /* 0x0000000000007941 */ /* 0x000fea0003800200 */
.L_x_10:
[----:B------:R-:W-:Y:S04]  /*0860*/  BSSY.RECONVERGENT B0, `(.L_x_12) ;  /* 0x0000007000007945 */ /* 0x000fe80003800200 */
[----:B------:R-:W-:Y:S05]  /*0870*/  @P0 BRA `(.L_x_13) ;  /* 0x0000000000140947 */ /* 0x000fea0003800000 */
[----:B------:R-:W4:Y:S04]  /*0880*/  LDG.E R11, desc[UR4][R10.64+0x8] ;  /* 0x000008040a0b7981 */ /* 0x000f28000c1e1900 */
[----:B------:R-:W4:Y:S02]  /*0890*/  LDG.E R0, desc[UR4][R12.64+-0x4] ;  /* 0xfffffc040c007981 */ /* 0x000f24000c1e1900 */
[----:B----4-:R-:W-:-:S04]  /*08a0*/  FADD R0, R0, R11 ;  /* 0x0000000b00007221 */ /* 0x010fc80000000000 */
[----:B---3--:R-:W-:-:S05]  /*08b0*/  FMUL R3, R0, 0.5 ;  /* 0x3f00000000037820 */ /* 0x008fca0000400000 */
[----:B------:R4:W-:Y:S02]  /*08c0*/  STG.E desc[UR4][R12.64], R3 ;  /* 0x000000030c007986 */ /* 0x0009e4000c101904 */
.L_x_13:
[----:B------:R-:W-:Y:S05]  /*08d0*/  BSYNC.RECONVERGENT B0 ;  /* 0x0000000000007941 */ /* 0x000fea0003800200 */
.L_x_12:
[----:B------:R-:W-:Y:S05]  /*08e0*/  @P3 EXIT ;  /* 0x000000000000394d */ /* 0x000fea0003800000 */
[----:B------:R-:W5:Y:S04]  /*08f0*/  LDG.E R15, desc[UR4][R14.64] ;  /* 0x000000040e0f7981 */ /* 0x000f68000c1e1900 */
[----:B------:R-:W5:Y:S02]  /*0900*/  LDG.E R0, desc[UR4][R4.64+-0x4] ;  /* 0xfffffc0404007981 */ /* 0x000f64000c1e1900 */
[----:B-----5:R-:W-:-:S04]  /*0910*/  FADD R0, R0, R15 ;  /* 0x0000000f00007221 */ /* 0x020fc80000000000 */
[----:B---34-:R-:W-:-:S05]  /*0920*/  FMUL R3, R0, 0.5 ;  /* 0x3f00000000037820 */ /* 0x018fca0000400000 */
[----:B------:R-:W-:Y:S01]  /*0930*/  STG.E desc[UR4][R4.64], R3 ;  /* 0x0000000304007986 */ /* 0x000fe2000c101904 */
[----:B------:R-:W-:Y:S05]  /*0940*/  EXIT ;  /* 0x000000000000794d */ /* 0x000fea0003800000 */
.L_x_14:
[----:B------:R-:W-:-:S00]  /*0950*/  BRA `(.L_x_14) ;  /* 0xfffffffc00fc7947 */ /* 0x000fc0000383ffff */
[----:B------:R-:W-:-:S00]  /*0960*/  NOP ;  /* 0x0000000000007918 */ /* 0x000fc00000000000 */
        /* <DEDUP_REMOVED lines=9> */
.L_x_26:


//--------------------- .text._Z13inner_set_bndiiPf --------------------------
	.section	.text._Z13inner_set_bndiiPf,"ax",@progbits
	.align	128
        .global         _Z13inner_set_bndiiPf
        .type           _Z13inner_set_bndiiPf,@function
        .size           _Z13inner_set_bndiiPf,(.L_x_27 - _Z13inner_set_bndiiPf)
        .other          _Z13inner_set_bndiiPf,@"STO_CUDA_ENTRY STV_DEFAULT"
_Z13inner_set_bndiiPf:
.text._Z13inner_set_bndiiPf:
[----:B------:R-:W-:Y:S01]  /*0000*/  LDC R1, c[0x0][0x37c] ;  /* 0x0000df00ff017b82 */ /* 0x000fe20000000800 */
[----:B------:R-:W0:Y:S07]  /*0010*/  S2R R0, SR_TID.X ;  /* 0x0000000000007919 */ /* 0x000e2e0000002100 */
[----:B------:R-:W0:Y:S01]  /*0020*/  LDC R3, c[0x0][0x360] ;  /* 0x0000d800ff037b82 */ /* 0x000e220000000800 */
[----:B------:R-:W1:Y:S01]  /*0030*/  LDCU.64 UR6, c[0x0][0x388] ;  /* 0x00007100ff0677ac */ /* 0x000e620008000a00 */
[----:B------:R-:W-:Y:S01]  /*0040*/  BSSY.RECONVERGENT B0, `(.L_x_15) ;  /* 0x000002e000007945 */ /* 0x000fe20003800200 */
[----:B------:R-:W2:Y:S05]  /*0050*/  S2R R19, SR_TID.Y ;  /* 0x0000000000137919 */ /* 0x000eaa0000002200 */
[----:B------:R-:W0:Y:S08]  /*0060*/  S2UR UR4, SR_CTAID.X ;  /* 0x00000000000479c3 */ /* 0x000e300000002500 */
[----:B------:R-:W2:Y:S08]  /*0070*/  S2UR UR5, SR_CTAID.Y ;  /* 0x00000000000579c3 */ /* 0x000eb00000002600 */
[----:B------:R-:W2:Y:S08]  /*0080*/  LDC R2, c[0x0][0x364] ;  /* 0x0000d900ff027b82 */ /* 0x000eb00000000800 */
[----:B------:R-:W3:Y:S01]  /*0090*/  LDC R17, c[0x0][0x380] ;  /* 0x0000e000ff117b82 */ /* 0x000ee20000000800 */
[----:B0-----:R-:W-:-:S05]  /*00a0*/  IMAD R0, R3, UR4, R0 ;  /* 0x0000000403007c24 */ /* 0x001fca000f8e0200 */
[----:B------:R-:W-:Y:S02]  /*00b0*/  SHF.R.S32.HI R11, RZ, 0x1f, R0 ;  /* 0x0000001fff0b7819 */ /* 0x000fe40000011400 */
[C---:B------:R-:W-:Y:S02]  /*00c0*/  ISETP.NE.AND P5, PT, R0.reuse, RZ, PT ;  /* 0x000000ff0000720c */ /* 0x040fe40003fa5270 */
[----:B-1----:R-:W-:-:S04]  /*00d0*/  LEA R8, P4, R0, UR6, 0x2 ;  /* 0x0000000600087c11 */ /* 0x002fc8000f8810ff */
[----:B------:R-:W-:Y:S01]  /*00e0*/  LEA.HI.X R9, R0, UR7, R11, 0x2, P4 ;  /* 0x0000000700097c11 */ /* 0x000fe2000a0f140b */
[----:B--2---:R-:W-:Y:S01]  /*00f0*/  IMAD R19, R2, UR5, R19 ;  /* 0x0000000502137c24 */ /* 0x004fe2000f8e0213 */
[----:B------:R-:W0:Y:S03]  /*0100*/  LDCU.64 UR4, c[0x0][0x358] ;  /* 0x00006b00ff0477ac */ /* 0x000e260008000a00 */
[C---:B------:R-:W-:Y:S01]  /*0110*/  VIADD R15, R19.reuse, 0xffffffff ;  /* 0xffffffff130f7836 */ /* 0x040fe20000000000 */
[----:B------:R-:W-:Y:S02]  /*0120*/  LOP3.LUT P2, RZ, R0, R19, RZ, 0xfc, !PT ;  /* 0x0000001300ff7212 */ /* 0x000fe4000784fcff */
[----:B------:R-:W-:Y:S01]  /*0130*/  ISETP.NE.AND P3, PT, R19, RZ, PT ;  /* 0x000000ff1300720c */ /* 0x000fe20003f65270 */
[----:B---3--:R-:W-:Y:S01]  /*0140*/  VIADD R18, R17, 0x2 ;  /* 0x0000000211127836 */ /* 0x008fe20000000000 */
[----:B------:R-:W-:-:S02]  /*0150*/  SHF.R.S32.HI R14, RZ, 0x1f, R17 ;  /* 0x0000001fff0e7819 */ /* 0x000fc40000011411 */
[----:B------:R-:W-:Y:S01]  /*0160*/  IADD3 R3, P0, PT, R0, R17, RZ ;  /* 0x0000001100037210 */ /* 0x000fe20007f1e0ff */
[----:B------:R-:W-:Y:S01]  /*0170*/  IMAD R23, R19, R18, RZ ;  /* 0x0000001213177224 */ /* 0x000fe200078e02ff */
[----:B------:R-:W-:Y:S01]  /*0180*/  IADD3 R21, PT, PT, R17, 0x1, RZ ;  /* 0x0000000111157810 */ /* 0x000fe20007ffe0ff */
[----:B------:R-:W-:Y:S02]  /*0190*/  IMAD R27, R18, R15, RZ ;  /* 0x0000000f121b7224 */ /* 0x000fe400078e02ff */
[----:B------:R-:W-:Y:S01]  /*01a0*/  IMAD.X R4, R11, 0x1, R14, P0 ;  /* 0x000000010b047824 */ /* 0x000fe200000e060e */
[----:B------:R-:W-:Y:S01]  /*01b0*/  LEA R2, P0, R3, UR6, 0x2 ;  /* 0x0000000603027c11 */ /* 0x000fe2000f8010ff */
[----:B------:R-:W1:Y:S01]  /*01c0*/  @!P2 LDC.64 R6, c[0x0][0x388] ;  /* 0x0000e200ff06ab82 */ /* 0x000e620000000a00 */
[----:B------:R-:W-:Y:S02]  /*01d0*/  @!P2 LEA R10, P4, R17, UR6, 0x2 ;  /* 0x00000006110aac11 */ /* 0x000fe4000f8810ff */
[----:B------:R-:W-:-:S02]  /*01e0*/  LEA.HI.X R3, R3, UR7, R4, 0x2, P0 ;  /* 0x0000000703037c11 */ /* 0x000fc400080f1404 */
[C---:B------:R-:W-:Y:S02]  /*01f0*/  IADD3 R13, P0, PT, R0.reuse, R23, RZ ;  /* 0x00000017000d7210 */ /* 0x040fe40007f1e0ff */
[----:B------:R-:W-:Y:S01]  /*0200*/  ISETP.NE.AND P1, PT, R0, R21, PT ;  /* 0x000000150000720c */ /* 0x000fe20003f25270 */
[----:B------:R-:W2:Y:S01]  /*0210*/  LDC.64 R4, c[0x0][0x388] ;  /* 0x0000e200ff047b82 */ /* 0x000ea20000000a00 */
[----:B------:R-:W-:Y:S02]  /*0220*/  LEA.HI.X.SX32 R16, R23, R11, 0x1, P0 ;  /* 0x0000000b17107211 */ /* 0x000fe400000f0eff */
[----:B------:R-:W-:Y:S02]  /*0230*/  LEA R12, P6, R13, UR6, 0x2 ;  /* 0x000000060d0c7c11 */ /* 0x000fe4000f8c10ff */
[----:B------:R-:W-:Y:S02]  /*0240*/  ISETP.NE.AND P0, PT, R19, R21, PT ;  /* 0x000000151300720c */ /* 0x000fe40003f05270 */
[----:B------:R-:W-:-:S02]  /*0250*/  @!P2 LEA.HI.X R11, R17, UR7, R14, 0x2, P4 ;  /* 0x00000007110bac11 */ /* 0x000fc4000a0f140e */
[----:B------:R-:W-:Y:S02]  /*0260*/  LEA.HI.X R13, R13, UR7, R16, 0x2, P6 ;  /* 0x000000070d0d7c11 */ /* 0x000fe4000b0f1410 */
[----:B------:R-:W-:Y:S01]  /*0270*/  IADD3 R25, PT, PT, R0, R23, RZ ;  /* 0x0000001700197210 */ /* 0x000fe20007ffe0ff */
[----:B0-----:R-:W-:Y:S06]  /*0280*/  @P5 BRA `(.L_x_16) ;  /* 0x0000000000245947 */ /* 0x001fec0003800000 */
[----:B------:R-:W0:Y:S01]  /*0290*/  LDC.64 R14, c[0x0][0x388] ;  /* 0x0000e200ff0e7b82 */ /* 0x000e220000000a00 */
[----:B------:R-:W-:-:S07]  /*02a0*/  IMAD R17, R19, R18, RZ ;  /* 0x0000001213117224 */ /* 0x000fce00078e02ff */
[----:B------:R-:W3:Y:S01]  /*02b0*/  LDC R16, c[0x0][0x384] ;  /* 0x0000e100ff107b82 */ /* 0x000ee20000000800 */
[----:B0-----:R-:W-:-:S05]  /*02c0*/  IMAD.WIDE R14, R17, 0x4, R14 ;  /* 0x00000004110e7825 */ /* 0x001fca00078e020e */
[----:B------:R-:W4:Y:S01]  /*02d0*/  LDG.E R20, desc[UR4][R14.64+0x4] ;  /* 0x000004040e147981 */ /* 0x000f22000c1e1900 */
[----:B---3--:R-:W-:-:S13]  /*02e0*/  ISETP.NE.AND P4, PT, R16, 0x1, PT ;  /* 0x000000011000780c */ /* 0x008fda0003f85270 */
[----:B----4-:R-:W-:Y:S01]  /*02f0*/  @!P4 FADD R17, -R20, -RZ ;  /* 0x800000ff1411c221 */ /* 0x010fe20000000100 */
[----:B------:R-:W-:-:S05]  /*0300*/  @P4 IMAD.MOV.U32 R17, RZ, RZ, R20 ;  /* 0x000000ffff114224 */ /* 0x000fca00078e0014 */
[----:B------:R0:W-:Y:S02]  /*0310*/  STG.E desc[UR4][R14.64], R17 ;  /* 0x000000110e007986 */ /* 0x0001e4000c101904 */
.L_x_16:
[----:B------:R-:W-:Y:S05]  /*0320*/  BSYNC.RECONVERGENT B0 ;  /* 0x0000000000007941 */ /* 0x000fea0003800200 */
.L_x_15:
[----:B------:R-:W-:Y:S01]  /*0330*/  BSSY.RECONVERGENT B0, `(.L_x_17) ;  /* 0x000000a000007945 */ /* 0x000fe20003800200 */
[----:B0-----:R-:W-:-:S04]  /*0340*/  IMAD.WIDE R14, R27, 0x4, R8 ;  /* 0x000000041b0e7825 */ /* 0x001fc800078e0208 */
[----:B--2---:R-:W-:Y:S01]  /*0350*/  IMAD.WIDE R16, R25, 0x4, R4 ;  /* 0x0000000419107825 */ /* 0x004fe200078e0204 */
[----:B------:R-:W-:Y:S06]  /*0360*/  @P1 BRA `(.L_x_18) ;  /* 0x0000000000181947 */ /* 0x000fec0003800000 */
[----:B------:R-:W2:Y:S01]  /*0370*/  LDG.E R22, desc[UR4][R12.64+-0x4] ;  /* 0xfffffc040c167981 */ /* 0x000ea2000c1e1900 */
[----:B------:R-:W0:Y:S02]  /*0380*/  LDC R20, c[0x0][0x384] ;  /* 0x0000e100ff147b82 */ /* 0x000e240000000800 */
[----:B0-----:R-:W-:-:S13]  /*0390*/  ISETP.NE.AND P4, PT, R20, 0x1, PT ;  /* 0x000000011400780c */ /* 0x001fda0003f85270 */
[----:B--2---:R-:W-:Y:S01]  /*03a0*/  @!P4 FADD R25, -R22, -RZ ;  /* 0x800000ff1619c221 */ /* 0x004fe20000000100 */
[----:B------:R-:W-:-:S05]  /*03b0*/  @P4 MOV R25, R22 ;  /* 0x0000001600194202 */ /* 0x000fca0000000f00 */
[----:B------:R0:W-:Y:S02]  /*03c0*/  STG.E desc[UR4][R16.64], R25 ;  /* 0x0000001910007986 */ /* 0x0001e4000c101904 */
.L_x_18:
[----:B------:R-:W-:Y:S05]  /*03d0*/  BSYNC.RECONVERGENT B0 ;  /* 0x0000000000007941 */ /* 0x000fea0003800200 */
.L_x_17:
[----:B------:R-:W-:Y:S04]  /*03e0*/  BSSY.RECONVERGENT B0, `(.L_x_19) ;  /* 0x0000008000007945 */ /* 0x000fe80003800200 */
[----:B------:R-:W-:Y:S05]  /*03f0*/  @P3 BRA `(.L_x_20) ;  /* 0x0000000000183947 */ /* 0x000fea0003800000 */
[----:B------:R-:W0:Y:S01]  /*0400*/  LDG.E R22, desc[UR4][R2.64+0x8] ;  /* 0x0000080402167981 */ /* 0x000e22000c1e1900 */
[----:B------:R-:W2:Y:S02]  /*0410*/  LDC R20, c[0x0][0x384] ;  /* 0x0000e100ff147b82 */ /* 0x000ea40000000800 */
[----:B--2---:R-:W-:-:S13]  /*0420*/  ISETP.NE.AND P3, PT, R20, 0x2, PT ;  /* 0x000000021400780c */ /* 0x004fda0003f65270 */
[----:B0-----:R-:W-:Y:S01]  /*0430*/  @!P3 FADD R25, -R22, -RZ ;  /* 0x800000ff1619b221 */ /* 0x001fe20000000100 */
[----:B------:R-:W-:-:S05]  /*0440*/  @P3 IMAD.MOV.U32 R25, RZ, RZ, R22 ;  /* 0x000000ffff193224 */ /* 0x000fca00078e0016 */
[----:B------:R2:W-:Y:S02]  /*0450*/  STG.E desc[UR4][R8.64], R25 ;  /* 0x0000001908007986 */ /* 0x0005e4000c101904 */
.L_x_20:
[----:B------:R-:W-:Y:S05]  /*0460*/  BSYNC.RECONVERGENT B0 ;  /* 0x0000000000007941 */ /* 0x000fea0003800200 */
.L_x_19:
[----:B------:R-:W-:Y:S04]  /*0470*/  BSSY.RECONVERGENT B0, `(.L_x_21) ;  /* 0x0000008000007945 */ /* 0x000fe80003800200 */
[----:B------:R-:W-:Y:S05]  /*0480*/  @P0 BRA `(.L_x_22) ;  /* 0x0000000000180947 */ /* 0x000fea0003800000 */
[----:B------:R-:W0:Y:S01]  /*0490*/  LDG.E R22, desc[UR4][R14.64] ;  /* 0x000000040e167981 */ /* 0x000e22000c1e1900 */
[----:B------:R-:W3:Y:S02]  /*04a0*/  LDC R20, c[0x0][0x384] ;  /* 0x0000e100ff147b82 */ /* 0x000ee40000000800 */
[----:B---3--:R-:W-:-:S13]  /*04b0*/  ISETP.NE.AND P3, PT, R20, 0x2, PT ;  /* 0x000000021400780c */ /* 0x008fda0003f65270 */
[----:B0-2---:R-:W-:Y:S01]  /*04c0*/  @!P3 FADD R25, -R22, -RZ ;  /* 0x800000ff1619b221 */ /* 0x005fe20000000100 */
[----:B------:R-:W-:-:S05]  /*04d0*/  @P3 MOV R25, R22 ;  /* 0x0000001600193202 */ /* 0x000fca0000000f00 */
[----:B------:R3:W-:Y:S02]  /*04e0*/  STG.E desc[UR4][R16.64], R25 ;  /* 0x0000001910007986 */ /* 0x0007e4000c101904 */
.L_x_22:
[----:B------:R-:W-:Y:S05]  /*04f0*/  BSYNC.RECONVERGENT B0 ;  /* 0x0000000000007941 */ /* 0x000fea0003800200 */
.L_x_21:
[----:B------:R-:W4:Y:S04]  /*0500*/  @!P2 LDG.E R11, desc[UR4][R10.64+0x8] ;  /* 0x000008040a0ba981 */ /* 0x000f28000c1e1900 */
[----:B-1----:R-:W4:Y:S01]  /*0510*/  @!P2 LDG.E R20, desc[UR4][R6.64+0x4] ;  /* 0x000004040614a981 */ /* 0x002f22000c1e1900 */
[----:B------:R-:W-:-:S13]  /*0520*/  ISETP.NE.OR P3, PT, R0, RZ, P0 ;  /* 0x000000ff0000720c */ /* 0x000fda0000765670 */
[----:B0-23--:R-:W-:-:S04]  /*0530*/  @!P3 IMAD.IADD R25, R23, 0x1, -R18 ;  /* 0x000000011719b824 */ /* 0x00dfc800078e0a12 */
[----:B------:R-:W-:-:S04]  /*0540*/  @!P3 IMAD.WIDE R24, R25, 0x4, R4 ;  /* 0x000000041918b825 */ /* 0x000fc800078e0204 */
[----:B------:R-:W-:-:S04]  /*0550*/  @!P3 IMAD.WIDE.U32 R4, R23, 0x4, R4 ;  /* 0x000000041704b825 */ /* 0x000fc800078e0004 */
[----:B----4-:R-:W-:-:S04]  /*0560*/  @!P2 FADD R20, R20, R11 ;  /* 0x0000000b1414a221 */ /* 0x010fc80000000000 */
[----:B------:R-:W-:-:S05]  /*0570*/  @!P2 FMUL R27, R20, 0.5 ;  /* 0x3f000000141ba820 */ /* 0x000fca0000400000 */
[----:B------:R0:W-:Y:S04]  /*0580*/  @!P2 STG.E desc[UR4][R6.64], R27 ;  /* 0x0000001b0600a986 */ /* 0x0001e8000c101904 */
[----:B------:R-:W2:Y:S04]  /*0590*/  @!P3 LDG.E R25, desc[UR4][R24.64] ;  /* 0x000000041819b981 */ /* 0x000ea8000c1e1900 */
[----:B------:R-:W2:Y:S01]  /*05a0*/  @!P3 LDG.E R18, desc[UR4][R4.64+0x4] ;  /* 0x000004040412b981 */ /* 0x000ea2000c1e1900 */
[----:B------:R-:W-:Y:S01]  /*05b0*/  ISETP.NE.OR P1, PT, R19, RZ, P1 ;  /* 0x000000ff1300720c */ /* 0x000fe20000f25670 */
[----:B------:R-:W-:Y:S01]  /*05c0*/  BSSY.RECONVERGENT B0, `(.L_x_23) ;  /* 0x000000b000007945 */ /* 0x000fe20003800200 */
[----:B------:R-:W-:Y:S01]  /*05d0*/  ISETP.NE.OR P0, PT, R0, R21, P0 ;  /* 0x000000150000720c */ /* 0x000fe20000705670 */
[----:B--2---:R-:W-:-:S04]  /*05e0*/  @!P3 FADD R18, R18, R25 ;  /* 0x000000191212b221 */ /* 0x004fc80000000000 */
[----:B------:R-:W-:-:S05]  /*05f0*/  @!P3 FMUL R11, R18, 0.5 ;  /* 0x3f000000120bb820 */ /* 0x000fca0000400000 */
[----:B------:R0:W-:Y:S01]  /*0600*/  @!P3 STG.E desc[UR4][R4.64], R11 ;  /* 0x0000000b0400b986 */ /* 0x0001e2000c101904 */
[----:B------:R-:W-:Y:S05]  /*0610*/  @P1 BRA `(.L_x_24) ;  /* 0x0000000000141947 */ /* 0x000fea0003800000 */
[----:B------:R-:W2:Y:S04]  /*0620*/  LDG.E R3, desc[UR4][R2.64+0x8] ;  /* 0x0000080402037981 */ /* 0x000ea8000c1e1900 */
[----:B------:R-:W2:Y:S02]  /*0630*/  LDG.E R0, desc[UR4][R8.64+-0x4] ;  /* 0xfffffc0408007981 */ /* 0x000ea4000c1e1900 */
[----:B--2---:R-:W-:-:S04]  /*0640*/  FADD R0, R0, R3 ;  /* 0x0000000300007221 */ /* 0x004fc80000000000 */
[----:B0-----:R-:W-:-:S05]  /*0650*/  FMUL R5, R0, 0.5 ;  /* 0x3f00000000057820 */ /* 0x001fca0000400000 */
[----:B------:R1:W-:Y:S02]  /*0660*/  STG.E desc[UR4][R8.64], R5 ;  /* 0x0000000508007986 */ /* 0x0003e4000c101904 */
.L_x_24:
[----:B------:R-:W-:Y:S05]  /*0670*/  BSYNC.RECONVERGENT B0 ;  /* 0x0000000000007941 */ /* 0x000fea0003800200 */
.L_x_23:
[----:B------:R-:W-:Y:S05]  /*0680*/  @P0 EXIT ;  /* 0x000000000000094d */ /* 0x000fea0003800000 */
[----:B------:R-:W2:Y:S04]  /*0690*/  LDG.E R12, desc[UR4][R12.64+-0x4] ;  /* 0xfffffc040c0c7981 */ /* 0x000ea8000c1e1900 */
[----:B------:R-:W2:Y:S02]  /*06a0*/  LDG.E R15, desc[UR4][R14.64] ;  /* 0x000000040e0f7981 */ /* 0x000ea4000c1e1900 */
[----:B--2---:R-:W-:-:S04]  /*06b0*/  FADD R0, R12, R15 ;  /* 0x0000000f0c007221 */ /* 0x004fc80000000000 */
[----:B------:R-:W-:-:S05]  /*06c0*/  FMUL R3, R0, 0.5 ;  /* 0x3f00000000037820 */ /* 0x000fca0000400000 */
[----:B------:R-:W-:Y:S01]  /*06d0*/  STG.E desc[UR4][R16.64], R3 ;  /* 0x0000000310007986 */ /* 0x000fe2000c101904 */
[----:B------:R-:W-:Y:S05]  /*06e0*/  EXIT ;  /* 0x000000000000794d */ /* 0x000fea0003800000 */
.L_x_25:
        /* <DEDUP_REMOVED lines=9> */
.L_x_27:


//--------------------- .nv.shared.reserved.0     --------------------------
	.section	.nv.shared.reserved.0,"aw",@nobits
	.weak		__nv_reservedSMEM_offset_0_alias
	.size		__nv_reservedSMEM_offset_0_alias, 0, 64
	.other		__nv_reservedSMEM_offset_0_alias,@"STO_CUDA_RESERVED_SHARED STV_DEFAULT"
__nv_reservedSMEM_offset_0_alias:
	.zero		0
	.zero		64


//--------------------- .nv.constant0._Z12inner_advectiiPfS_S_S_f --------------------------
	.section	.nv.constant0._Z12inner_advectiiPfS_S_S_f,"a",@progbits
	.sectionflags	@""
	.align	4
.nv.constant0._Z12inner_advectiiPfS_S_S_f:
	.zero		940


//--------------------- .nv.constant0._Z13inner_set_bndiiPf --------------------------
	.section	.nv.constant0._Z13inner_set_bndiiPf,"a",@progbits
	.sectionflags	@""
	.align	4
.nv.constant0._Z13inner_set_bndiiPf:
	.zero		912


//--------------------- SYMBOLS --------------------------

	.type		.nv.reservedSmem.offset0,@object
	.size		.nv.reservedSmem.offset0,0x4
